//
// Generated by NVIDIA NVVM Compiler
//
// Compiler Build ID: CL-36424714
// Cuda compilation tools, release 13.0, V13.0.88
// Based on NVVM 20.0.0
//

.version 9.0
.target sm_100
.address_size 64

	// .globl	_Z4spmvPKdPKiS2_S0_Pdi

.visible .entry _Z4spmvPKdPKiS2_S0_Pdi(
	.param .u64 .ptr .align 1 _Z4spmvPKdPKiS2_S0_Pdi_param_0,
	.param .u64 .ptr .align 1 _Z4spmvPKdPKiS2_S0_Pdi_param_1,
	.param .u64 .ptr .align 1 _Z4spmvPKdPKiS2_S0_Pdi_param_2,
	.param .u64 .ptr .align 1 _Z4spmvPKdPKiS2_S0_Pdi_param_3,
	.param .u64 .ptr .align 1 _Z4spmvPKdPKiS2_S0_Pdi_param_4,
	.param .u32 _Z4spmvPKdPKiS2_S0_Pdi_param_5
)
{
	.reg .pred 	%p<11>;
	.reg .b32 	%r<65>;
	.reg .b64 	%rd<91>;
	.reg .b64 	%fd<112>;

	ld.param.u64 	%rd8, [_Z4spmvPKdPKiS2_S0_Pdi_param_0];
	ld.param.u64 	%rd6, [_Z4spmvPKdPKiS2_S0_Pdi_param_1];
	ld.param.u64 	%rd9, [_Z4spmvPKdPKiS2_S0_Pdi_param_2];
	ld.param.u64 	%rd10, [_Z4spmvPKdPKiS2_S0_Pdi_param_3];
	ld.param.u64 	%rd7, [_Z4spmvPKdPKiS2_S0_Pdi_param_4];
	ld.param.u32 	%r23, [_Z4spmvPKdPKiS2_S0_Pdi_param_5];
	cvta.to.global.u64 	%rd1, %rd10;
	cvta.to.global.u64 	%rd2, %rd9;
	cvta.to.global.u64 	%rd3, %rd8;
	mov.u32 	%r24, %ntid.x;
	mov.u32 	%r25, %ctaid.x;
	mov.u32 	%r26, %tid.x;
	mad.lo.s32 	%r1, %r24, %r25, %r26;
	setp.ge.s32 	%p1, %r1, %r23;
	@%p1 bra 	$L__BB0_15;
	cvta.to.global.u64 	%rd11, %rd6;
	mul.wide.s32 	%rd12, %r1, 4;
	add.s64 	%rd13, %rd11, %rd12;
	ld.global.u32 	%r60, [%rd13];
	ld.global.u32 	%r3, [%rd13+4];
	setp.ge.s32 	%p2, %r60, %r3;
	mov.f64 	%fd111, 0d0000000000000000;
	@%p2 bra 	$L__BB0_14;
	sub.s32 	%r4, %r3, %r60;
	and.b32  	%r5, %r4, 15;
	sub.s32 	%r27, %r60, %r3;
	setp.gt.u32 	%p3, %r27, -16;
	mov.f64 	%fd111, 0d0000000000000000;
	@%p3 bra 	$L__BB0_5;
	and.b32  	%r28, %r4, -16;
	neg.s32 	%r58, %r28;
	add.s64 	%rd4, %rd3, 64;
	add.s64 	%rd5, %rd2, 32;
	mov.f64 	%fd111, 0d0000000000000000;
$L__BB0_4:
	.pragma "nounroll";
	mul.wide.s32 	%rd14, %r60, 8;
	add.s64 	%rd15, %rd4, %rd14;
	mul.wide.s32 	%rd16, %r60, 4;
	add.s64 	%rd17, %rd5, %rd16;
	ld.global.f64 	%fd18, [%rd15+-64];
	ld.global.u32 	%r29, [%rd17+-32];
	mul.wide.s32 	%rd18, %r29, 8;
	add.s64 	%rd19, %rd1, %rd18;
	ld.global.f64 	%fd19, [%rd19];
	fma.rn.f64 	%fd20, %fd18, %fd19, %fd111;
	ld.global.f64 	%fd21, [%rd15+-56];
	ld.global.u32 	%r30, [%rd17+-28];
	mul.wide.s32 	%rd20, %r30, 8;
	add.s64 	%rd21, %rd1, %rd20;
	ld.global.f64 	%fd22, [%rd21];
	fma.rn.f64 	%fd23, %fd21, %fd22, %fd20;
	ld.global.f64 	%fd24, [%rd15+-48];
	ld.global.u32 	%r31, [%rd17+-24];
	mul.wide.s32 	%rd22, %r31, 8;
	add.s64 	%rd23, %rd1, %rd22;
	ld.global.f64 	%fd25, [%rd23];
	fma.rn.f64 	%fd26, %fd24, %fd25, %fd23;
	ld.global.f64 	%fd27, [%rd15+-40];
	ld.global.u32 	%r32, [%rd17+-20];
	mul.wide.s32 	%rd24, %r32, 8;
	add.s64 	%rd25, %rd1, %rd24;
	ld.global.f64 	%fd28, [%rd25];
	fma.rn.f64 	%fd29, %fd27, %fd28, %fd26;
	ld.global.f64 	%fd30, [%rd15+-32];
	ld.global.u32 	%r33, [%rd17+-16];
	mul.wide.s32 	%rd26, %r33, 8;
	add.s64 	%rd27, %rd1, %rd26;
	ld.global.f64 	%fd31, [%rd27];
	fma.rn.f64 	%fd32, %fd30, %fd31, %fd29;
	ld.global.f64 	%fd33, [%rd15+-24];
	ld.global.u32 	%r34, [%rd17+-12];
	mul.wide.s32 	%rd28, %r34, 8;
	add.s64 	%rd29, %rd1, %rd28;
	ld.global.f64 	%fd34, [%rd29];
	fma.rn.f64 	%fd35, %fd33, %fd34, %fd32;
	ld.global.f64 	%fd36, [%rd15+-16];
	ld.global.u32 	%r35, [%rd17+-8];
	mul.wide.s32 	%rd30, %r35, 8;
	add.s64 	%rd31, %rd1, %rd30;
	ld.global.f64 	%fd37, [%rd31];
	fma.rn.f64 	%fd38, %fd36, %fd37, %fd35;
	ld.global.f64 	%fd39, [%rd15+-8];
	ld.global.u32 	%r36, [%rd17+-4];
	mul.wide.s32 	%rd32, %r36, 8;
	add.s64 	%rd33, %rd1, %rd32;
	ld.global.f64 	%fd40, [%rd33];
	fma.rn.f64 	%fd41, %fd39, %fd40, %fd38;
	ld.global.f64 	%fd42, [%rd15];
	ld.global.u32 	%r37, [%rd17];
	mul.wide.s32 	%rd34, %r37, 8;
	add.s64 	%rd35, %rd1, %rd34;
	ld.global.f64 	%fd43, [%rd35];
	fma.rn.f64 	%fd44, %fd42, %fd43, %fd41;
	ld.global.f64 	%fd45, [%rd15+8];
	ld.global.u32 	%r38, [%rd17+4];
	mul.wide.s32 	%rd36, %r38, 8;
	add.s64 	%rd37, %rd1, %rd36;
	ld.global.f64 	%fd46, [%rd37];
	fma.rn.f64 	%fd47, %fd45, %fd46, %fd44;
	ld.global.f64 	%fd48, [%rd15+16];
	ld.global.u32 	%r39, [%rd17+8];
	mul.wide.s32 	%rd38, %r39, 8;
	add.s64 	%rd39, %rd1, %rd38;
	ld.global.f64 	%fd49, [%rd39];
	fma.rn.f64 	%fd50, %fd48, %fd49, %fd47;
	ld.global.f64 	%fd51, [%rd15+24];
	ld.global.u32 	%r40, [%rd17+12];
	mul.wide.s32 	%rd40, %r40, 8;
	add.s64 	%rd41, %rd1, %rd40;
	ld.global.f64 	%fd52, [%rd41];
	fma.rn.f64 	%fd53, %fd51, %fd52, %fd50;
	ld.global.f64 	%fd54, [%rd15+32];
	ld.global.u32 	%r41, [%rd17+16];
	mul.wide.s32 	%rd42, %r41, 8;
	add.s64 	%rd43, %rd1, %rd42;
	ld.global.f64 	%fd55, [%rd43];
	fma.rn.f64 	%fd56, %fd54, %fd55, %fd53;
	ld.global.f64 	%fd57, [%rd15+40];
	ld.global.u32 	%r42, [%rd17+20];
	mul.wide.s32 	%rd44, %r42, 8;
	add.s64 	%rd45, %rd1, %rd44;
	ld.global.f64 	%fd58, [%rd45];
	fma.rn.f64 	%fd59, %fd57, %fd58, %fd56;
	ld.global.f64 	%fd60, [%rd15+48];
	ld.global.u32 	%r43, [%rd17+24];
	mul.wide.s32 	%rd46, %r43, 8;
	add.s64 	%rd47, %rd1, %rd46;
	ld.global.f64 	%fd61, [%rd47];
	fma.rn.f64 	%fd62, %fd60, %fd61, %fd59;
	ld.global.f64 	%fd63, [%rd15+56];
	ld.global.u32 	%r44, [%rd17+28];
	mul.wide.s32 	%rd48, %r44, 8;
	add.s64 	%rd49, %rd1, %rd48;
	ld.global.f64 	%fd64, [%rd49];
	fma.rn.f64 	%fd111, %fd63, %fd64, %fd62;
	add.s32 	%r60, %r60, 16;
	add.s32 	%r58, %r58, 16;
	setp.ne.s32 	%p4, %r58, 0;
	@%p4 bra 	$L__BB0_4;
$L__BB0_5:
	setp.eq.s32 	%p5, %r5, 0;
	@%p5 bra 	$L__BB0_14;
	and.b32  	%r12, %r4, 7;
	setp.lt.u32 	%p6, %r5, 8;
	@%p6 bra 	$L__BB0_8;
	mul.wide.s32 	%rd50, %r60, 8;
	add.s64 	%rd51, %rd3, %rd50;
	ld.global.f64 	%fd66, [%rd51];
	mul.wide.s32 	%rd52, %r60, 4;
	add.s64 	%rd53, %rd2, %rd52;
	ld.global.u32 	%r45, [%rd53];
	mul.wide.s32 	%rd54, %r45, 8;
	add.s64 	%rd55, %rd1, %rd54;
	ld.global.f64 	%fd67, [%rd55];
	fma.rn.f64 	%fd68, %fd66, %fd67, %fd111;
	ld.global.f64 	%fd69, [%rd51+8];
	ld.global.u32 	%r46, [%rd53+4];
	mul.wide.s32 	%rd56, %r46, 8;
	add.s64 	%rd57, %rd1, %rd56;
	ld.global.f64 	%fd70, [%rd57];
	fma.rn.f64 	%fd71, %fd69, %fd70, %fd68;
	ld.global.f64 	%fd72, [%rd51+16];
	ld.global.u32 	%r47, [%rd53+8];
	mul.wide.s32 	%rd58, %r47, 8;
	add.s64 	%rd59, %rd1, %rd58;
	ld.global.f64 	%fd73, [%rd59];
	fma.rn.f64 	%fd74, %fd72, %fd73, %fd71;
	ld.global.f64 	%fd75, [%rd51+24];
	ld.global.u32 	%r48, [%rd53+12];
	mul.wide.s32 	%rd60, %r48, 8;
	add.s64 	%rd61, %rd1, %rd60;
	ld.global.f64 	%fd76, [%rd61];
	fma.rn.f64 	%fd77, %fd75, %fd76, %fd74;
	ld.global.f64 	%fd78, [%rd51+32];
	ld.global.u32 	%r49, [%rd53+16];
	mul.wide.s32 	%rd62, %r49, 8;
	add.s64 	%rd63, %rd1, %rd62;
	ld.global.f64 	%fd79, [%rd63];
	fma.rn.f64 	%fd80, %fd78, %fd79, %fd77;
	ld.global.f64 	%fd81, [%rd51+40];
	ld.global.u32 	%r50, [%rd53+20];
	mul.wide.s32 	%rd64, %r50, 8;
	add.s64 	%rd65, %rd1, %rd64;
	ld.global.f64 	%fd82, [%rd65];
	fma.rn.f64 	%fd83, %fd81, %fd82, %fd80;
	ld.global.f64 	%fd84, [%rd51+48];
	ld.global.u32 	%r51, [%rd53+24];
	mul.wide.s32 	%rd66, %r51, 8;
	add.s64 	%rd67, %rd1, %rd66;
	ld.global.f64 	%fd85, [%rd67];
	fma.rn.f64 	%fd86, %fd84, %fd85, %fd83;
	ld.global.f64 	%fd87, [%rd51+56];
	ld.global.u32 	%r52, [%rd53+28];
	mul.wide.s32 	%rd68, %r52, 8;
	add.s64 	%rd69, %rd1, %rd68;
	ld.global.f64 	%fd88, [%rd69];
	fma.rn.f64 	%fd111, %fd87, %fd88, %fd86;
	add.s32 	%r60, %r60, 8;
$L__BB0_8:
	setp.eq.s32 	%p7, %r12, 0;
	@%p7 bra 	$L__BB0_14;
	and.b32  	%r15, %r4, 3;
	setp.lt.u32 	%p8, %r12, 4;
	@%p8 bra 	$L__BB0_11;
	mul.wide.s32 	%rd70, %r60, 8;
	add.s64 	%rd71, %rd3, %rd70;
	ld.global.f64 	%fd90, [%rd71];
	mul.wide.s32 	%rd72, %r60, 4;
	add.s64 	%rd73, %rd2, %rd72;
	ld.global.u32 	%r53, [%rd73];
	mul.wide.s32 	%rd74, %r53, 8;
	add.s64 	%rd75, %rd1, %rd74;
	ld.global.f64 	%fd91, [%rd75];
	fma.rn.f64 	%fd92, %fd90, %fd91, %fd111;
	ld.global.f64 	%fd93, [%rd71+8];
	ld.global.u32 	%r54, [%rd73+4];
	mul.wide.s32 	%rd76, %r54, 8;
	add.s64 	%rd77, %rd1, %rd76;
	ld.global.f64 	%fd94, [%rd77];
	fma.rn.f64 	%fd95, %fd93, %fd94, %fd92;
	ld.global.f64 	%fd96, [%rd71+16];
	ld.global.u32 	%r55, [%rd73+8];
	mul.wide.s32 	%rd78, %r55, 8;
	add.s64 	%rd79, %rd1, %rd78;
	ld.global.f64 	%fd97, [%rd79];
	fma.rn.f64 	%fd98, %fd96, %fd97, %fd95;
	ld.global.f64 	%fd99, [%rd71+24];
	ld.global.u32 	%r56, [%rd73+12];
	mul.wide.s32 	%rd80, %r56, 8;
	add.s64 	%rd81, %rd1, %rd80;
	ld.global.f64 	%fd100, [%rd81];
	fma.rn.f64 	%fd111, %fd99, %fd100, %fd98;
	add.s32 	%r60, %r60, 4;
$L__BB0_11:
	setp.eq.s32 	%p9, %r15, 0;
	@%p9 bra 	$L__BB0_14;
	neg.s32 	%r63, %r15;
$L__BB0_13:
	.pragma "nounroll";
	mul.wide.s32 	%rd82, %r60, 4;
	add.s64 	%rd83, %rd2, %rd82;
	mul.wide.s32 	%rd84, %r60, 8;
	add.s64 	%rd85, %rd3, %rd84;
	ld.global.f64 	%fd101, [%rd85];
	ld.global.u32 	%r57, [%rd83];
	mul.wide.s32 	%rd86, %r57, 8;
	add.s64 	%rd87, %rd1, %rd86;
	ld.global.f64 	%fd102, [%rd87];
	fma.rn.f64 	%fd111, %fd101, %fd102, %fd111;
	add.s32 	%r60, %r60, 1;
	add.s32 	%r63, %r63, 1;
	setp.ne.s32 	%p10, %r63, 0;
	@%p10 bra 	$L__BB0_13;
$L__BB0_14:
	cvta.to.global.u64 	%rd88, %rd7;
	mul.wide.s32 	%rd89, %r1, 8;
	add.s64 	%rd90, %rd88, %rd89;
	st.global.f64 	[%rd90], %fd111;
$L__BB0_15:
	ret;

}


// ===== COMPILED SASS (sm_100) =====

	.target	sm_100

	.elftype	@"ET_EXEC"


//--------------------- .note.nv.tkinfo           --------------------------
	.section	.note.nv.tkinfo,"",@"SHT_NOTE"
	.sectionflags	@"SHF_NOTE_NV_TKINFO"
	.tkinfo
        /*0018*/ 	.word	0x00000002
        /*0030*/ 	.string	""
        /*0030*/ 	.string	"ptxas"
        /*0030*/ 	.string	"Cuda compilation tools, release 13.0, V13.0.88"
        /*0030*/ 	.string	"Build cuda_13.0.r13.0/compiler.36424714_0"
        /*0030*/ 	.string	"-arch sm_100 -m 64 "



//--------------------- .note.nv.cuinfo           --------------------------
	.section	.note.nv.cuinfo,"",@"SHT_NOTE"
	.sectionflags	@"SHF_NOTE_NV_CUINFO"
        /*0018*/ 	.short	0x0002
        /*001a*/ 	.short	0x0064
        /*001c*/ 	.short	0x0082
	.zero		2


//--------------------- .nv.info                  --------------------------
	.section	.nv.info,"",@"SHT_CUDA_INFO"
	.align	4


	//----- nvinfo : EIATTR_REGCOUNT
	.align		4
        /*0000*/ 	.byte	0x04, 0x2f
        /*0002*/ 	.short	(.L_1 - .L_0)
	.align		4
.L_0:
        /*0004*/ 	.word	index@(_Z4spmvPKdPKiS2_S0_Pdi)
        /*0008*/ 	.word	0x00000020


	//----- nvinfo : EIATTR_FRAME_SIZE
	.align		4
.L_1:
        /*000c*/ 	.byte	0x04, 0x11
        /*000e*/ 	.short	(.L_3 - .L_2)
	.align		4
.L_2:
        /*0010*/ 	.word	index@(_Z4spmvPKdPKiS2_S0_Pdi)
        /*0014*/ 	.word	0x00000000


	//----- nvinfo : EIATTR_MIN_STACK_SIZE
	.align		4
.L_3:
        /*0018*/ 	.byte	0x04, 0x12
        /*001a*/ 	.short	(.L_5 - .L_4)
	.align		4
.L_4:
        /*001c*/ 	.word	index@(_Z4spmvPKdPKiS2_S0_Pdi)
        /*0020*/ 	.word	0x00000000
.L_5:


//--------------------- .nv.compat                --------------------------
	.section	.nv.compat,"",@"SHT_CUDA_COMPAT_INFO"
	.align	4
        /*0000*/ 	.byte	0x02, 0x09, 0x00, 0x00, 0x02, 0x02, 0x01, 0x00, 0x02, 0x05, 0x05, 0x00, 0x03, 0x07, 0x01, 0x01
        /*0010*/ 	.byte	0x02, 0x03, 0x00, 0x00, 0x02, 0x06, 0x01, 0x00, 0x04, 0x0b, 0x08, 0x00, 0x01, 0x00, 0x00, 0x00
        /*0020*/ 	.byte	0x00, 0x00, 0x00, 0x00


//--------------------- .nv.info._Z4spmvPKdPKiS2_S0_Pdi --------------------------
	.section	.nv.info._Z4spmvPKdPKiS2_S0_Pdi,"",@"SHT_CUDA_INFO"
	.sectionflags	@""
	.align	4


	//----- nvinfo : EIATTR_CUDA_API_VERSION
	.align		4
        /*0000*/ 	.byte	0x04, 0x37
        /*0002*/ 	.short	(.L_7 - .L_6)
.L_6:
        /*0004*/ 	.word	0x00000082


	//----- nvinfo : EIATTR_KPARAM_INFO
	.align		4
.L_7:
        /*0008*/ 	.byte	0x04, 0x17
        /*000a*/ 	.short	(.L_9 - .L_8)
.L_8:
        /*000c*/ 	.word	0x00000000
        /*0010*/ 	.short	0x0005
        /*0012*/ 	.short	0x0028
        /*0014*/ 	.byte	0x00, 0xf0, 0x11, 0x00


	//----- nvinfo : EIATTR_KPARAM_INFO
	.align		4
.L_9:
        /*0018*/ 	.byte	0x04, 0x17
        /*001a*/ 	.short	(.L_11 - .L_10)
.L_10:
        /*001c*/ 	.word	0x00000000
        /*0020*/ 	.short	0x0004
        /*0022*/ 	.short	0x0020
        /*0024*/ 	.byte	0x00, 0xf5, 0x21, 0x00


	//----- nvinfo : EIATTR_KPARAM_INFO
	.align		4
.L_11:
        /*0028*/ 	.byte	0x04, 0x17
        /*002a*/ 	.short	(.L_13 - .L_12)
.L_12:
        /*002c*/ 	.word	0x00000000
        /*0030*/ 	.short	0x0003
        /*0032*/ 	.short	0x0018
        /*0034*/ 	.byte	0x00, 0xf5, 0x21, 0x00


	//----- nvinfo : EIATTR_KPARAM_INFO
	.align		4
.L_13:
        /*0038*/ 	.byte	0x04, 0x17
        /*003a*/ 	.short	(.L_15 - .L_14)
.L_14:
        /*003c*/ 	.word	0x00000000
        /*0040*/ 	.short	0x0002
        /*0042*/ 	.short	0x0010
        /*0044*/ 	.byte	0x00, 0xf5, 0x21, 0x00


	//----- nvinfo : EIATTR_KPARAM_INFO
	.align		4
.L_15:
        /*0048*/ 	.byte	0x04, 0x17
        /*004a*/ 	.short	(.L_17 - .L_16)
.L_16:
        /*004c*/ 	.word	0x00000000
        /*0050*/ 	.short	0x0001
        /*0052*/ 	.short	0x0008
        /*0054*/ 	.byte	0x00, 0xf5, 0x21, 0x00


	//----- nvinfo : EIATTR_KPARAM_INFO
	.align		4
.L_17:
        /*0058*/ 	.byte	0x04, 0x17
        /*005a*/ 	.short	(.L_19 - .L_18)
.L_18:
        /*005c*/ 	.word	0x00000000
        /*0060*/ 	.short	0x0000
        /*0062*/ 	.short	0x0000
        /*0064*/ 	.byte	0x00, 0xf5, 0x21, 0x00


	//----- nvinfo : EIATTR_SPARSE_MMA_MASK
	.align		4
.L_19:
        /*0068*/ 	.byte	0x03, 0x50
        /*006a*/ 	.short	0x0000


	//----- nvinfo : EIATTR_MAXREG_COUNT
	.align		4
        /*006c*/ 	.byte	0x03, 0x1b
        /*006e*/ 	.short	0x00ff


	//----- nvinfo : EIATTR_MERCURY_ISA_VERSION
	.align		4
        /*0070*/ 	.byte	0x03, 0x5f
        /*0072*/ 	.short	0x0101


	//----- nvinfo : EIATTR_VRC_CTA_INIT_COUNT
	.align		4
        /*0074*/ 	.byte	0x02, 0x4a
	.zero		1
	.zero		1


	//----- nvinfo : EIATTR_EXIT_INSTR_OFFSETS
	.align		4
        /*0078*/ 	.byte	0x04, 0x1c
        /*007a*/ 	.short	(.L_21 - .L_20)


	//   ....[0]....
.L_20:
        /*007c*/ 	.word	0x00000070


	//   ....[1]....
        /*0080*/ 	.word	0x00000e50


	//----- nvinfo : EIATTR_CRS_STACK_SIZE
	.align		4
.L_21:
        /*0084*/ 	.byte	0x04, 0x1e
        /*0086*/ 	.short	(.L_23 - .L_22)
.L_22:
        /*0088*/ 	.word	0x00000000


	//----- nvinfo : EIATTR_CBANK_PARAM_SIZE
	.align		4
.L_23:
        /*008c*/ 	.byte	0x03, 0x19
        /*008e*/ 	.short	0x002c


	//----- nvinfo : EIATTR_PARAM_CBANK
	.align		4
        /*0090*/ 	.byte	0x04, 0x0a
        /*0092*/ 	.short	(.L_25 - .L_24)
	.align		4
.L_24:
        /*0094*/ 	.word	index@(.nv.constant0._Z4spmvPKdPKiS2_S0_Pdi)
        /*0098*/ 	.short	0x0380
        /*009a*/ 	.short	0x002c


	//----- nvinfo : EIATTR_SW_WAR
	.align		4
.L_25:
        /*009c*/ 	.byte	0x04, 0x36
        /*009e*/ 	.short	(.L_27 - .L_26)
.L_26:
        /*00a0*/ 	.word	0x00000008
.L_27:


//--------------------- .nv.callgraph             --------------------------
	.section	.nv.callgraph,"",@"SHT_CUDA_CALLGRAPH"
	.align	4
	.sectionentsize	8
	.align		4
        /*0000*/ 	.word	0x00000000
	.align		4
        /*0004*/ 	.word	0xffffffff
	.align		4
        /*0008*/ 	.word	0x00000000
	.align		4
        /*000c*/ 	.word	0xfffffffe
	.align		4
        /*0010*/ 	.word	0x00000000
	.align		4
        /*0014*/ 	.word	0xfffffffd
	.align		4
        /*0018*/ 	.word	0x00000000
	.align		4
        /*001c*/ 	.word	0xfffffffc


//--------------------- .text._Z4spmvPKdPKiS2_S0_Pdi --------------------------
	.section	.text._Z4spmvPKdPKiS2_S0_Pdi,"ax",@progbits
	.align	128
        .global         _Z4spmvPKdPKiS2_S0_Pdi
        .type           _Z4spmvPKdPKiS2_S0_Pdi,@function
        .size           _Z4spmvPKdPKiS2_S0_Pdi,(.L_x_11 - _Z4spmvPKdPKiS2_S0_Pdi)
        .other          _Z4spmvPKdPKiS2_S0_Pdi,@"STO_CUDA_ENTRY STV_DEFAULT"
_Z4spmvPKdPKiS2_S0_Pdi:
.text._Z4spmvPKdPKiS2_S0_Pdi:
[----:B------:R-:W-:Y:S01]  /*0000*/  LDC R1, c[0x0][0x37c] ;  /* 0x0000df00ff017b82 */ /* 0x000fe20000000800 */
[----:B------:R-:W0:Y:S01]  /*0010*/  S2R R0, SR_CTAID.X ;  /* 0x0000000000007919 */ /* 0x000e220000002500 */
[----:B------:R-:W0:Y:S01]  /*0020*/  LDCU UR4, c[0x0][0x360] ;  /* 0x00006c00ff0477ac */ /* 0x000e220008000800 */
[----:B------:R-:W0:Y:S01]  /*0030*/  S2R R3, SR_TID.X ;  /* 0x0000000000037919 */ /* 0x000e220000002100 */
[----:B------:R-:W1:Y:S01]  /*0040*/  LDCU UR5, c[0x0][0x3a8] ;  /* 0x00007500ff0577ac */ /* 0x000e620008000800 */
[----:B0-----:R-:W-:-:S05]  /*0050*/  IMAD R0, R0, UR4, R3 ;  /* 0x0000000400007c24 */ /* 0x001fca000f8e0203 */
[----:B-1----:R-:W-:-:S13]  /*0060*/  ISETP.GE.AND P0, PT, R0, UR5, PT ;  /* 0x0000000500007c0c */ /* 0x002fda000bf06270 */
[----:B------:R-:W-:Y:S05]  /*0070*/  @P0 EXIT ;  /* 0x000000000000094d */ /* 0x000fea0003800000 */
[----:B------:R-:W0:Y:S01]  /*0080*/  LDC.64 R2, c[0x0][0x388] ;  /* 0x0000e200ff027b82 */ /* 0x000e220000000a00 */
[----:B------:R-:W1:Y:S01]  /*0090*/  LDCU.64 UR4, c[0x0][0x358] ;  /* 0x00006b00ff0477ac */ /* 0x000e620008000a00 */
[----:B0-----:R-:W-:-:S05]  /*00a0*/  IMAD.WIDE R2, R0, 0x4, R2 ;  /* 0x0000000400027825 */ /* 0x001fca00078e0202 */
[----:B-1----:R-:W2:Y:S04]  /*00b0*/  LDG.E R4, desc[UR4][R2.64] ;  /* 0x0000000402047981 */ /* 0x002ea8000c1e1900 */
[----:B------:R-:W2:Y:S01]  /*00c0*/  LDG.E R5, desc[UR4][R2.64+0x4] ;  /* 0x0000040402057981 */ /* 0x000ea2000c1e1900 */
[----:B------:R-:W-:Y:S01]  /*00d0*/  BSSY.RECONVERGENT B0, `(.L_x_0) ;  /* 0x00000d4000007945 */ /* 0x000fe20003800200 */
[----:B------:R-:W-:Y:S02]  /*00e0*/  CS2R R26, SRZ ;  /* 0x00000000001a7805 */ /* 0x000fe4000001ff00 */
[----:B--2---:R-:W-:-:S13]  /*00f0*/  ISETP.GE.AND P0, PT, R4, R5, PT ;  /* 0x000000050400720c */ /* 0x004fda0003f06270 */
[----:B------:R-:W-:Y:S05]  /*0100*/  @P0 BRA `(.L_x_1) ;  /* 0x0000000c00400947 */ /* 0x000fea0003800000 */
[----:B------:R-:W-:Y:S01]  /*0110*/  MOV R2, R4 ;  /* 0x0000000400027202 */ /* 0x000fe20000000f00 */
[----:B------:R-:W-:Y:S01]  /*0120*/  BSSY.RECONVERGENT B1, `(.L_x_2) ;  /* 0x0000068000017945 */ /* 0x000fe20003800200 */
[----:B------:R-:W-:Y:S02]  /*0130*/  CS2R R26, SRZ ;  /* 0x00000000001a7805 */ /* 0x000fe4000001ff00 */
[CC--:B------:R-:W-:Y:S02]  /*0140*/  IADD3 R3, PT, PT, -R5.reuse, R2.reuse, RZ ;  /* 0x0000000205037210 */ /* 0x0c0fe40007ffe1ff */
[----:B------:R-:W-:Y:S02]  /*0150*/  IADD3 R4, PT, PT, R5, -R2, RZ ;  /* 0x8000000205047210 */ /* 0x000fe40007ffe0ff */
[----:B------:R-:W-:Y:S02]  /*0160*/  ISETP.GT.U32.AND P1, PT, R3, -0x10, PT ;  /* 0xfffffff00300780c */ /* 0x000fe40003f24070 */
[----:B------:R-:W-:-:S04]  /*0170*/  LOP3.LUT R5, R4, 0xf, RZ, 0xc0, !PT ;  /* 0x0000000f04057812 */ /* 0x000fc800078ec0ff */
[----:B------:R-:W-:-:S07]  /*0180*/  ISETP.NE.AND P0, PT, R5, RZ, PT ;  /* 0x000000ff0500720c */ /* 0x000fce0003f05270 */
[----:B------:R-:W-:Y:S06]  /*0190*/  @P1 BRA `(.L_x_3) ;  /* 0x0000000400801947 */ /* 0x000fec0003800000 */
[----:B------:R-:W0:Y:S01]  /*01a0*/  LDC.64 R6, c[0x0][0x380] ;  /* 0x0000e000ff067b82 */ /* 0x000e220000000a00 */
[----:B------:R-:W-:Y:S02]  /*01b0*/  LOP3.LUT R3, R4, 0xfffffff0, RZ, 0xc0, !PT ;  /* 0xfffffff004037812 */ /* 0x000fe400078ec0ff */
[----:B------:R-:W-:Y:S02]  /*01c0*/  CS2R R26, SRZ ;  /* 0x00000000001a7805 */ /* 0x000fe4000001ff00 */
[----:B------:R-:W-:-:S03]  /*01d0*/  IADD3 R3, PT, PT, -R3, RZ, RZ ;  /* 0x000000ff03037210 */ /* 0x000fc60007ffe1ff */
[----:B------:R-:W1:Y:S01]  /*01e0*/  LDC.64 R8, c[0x0][0x390] ;  /* 0x0000e400ff087b82 */ /* 0x000e620000000a00 */
[----:B0-----:R-:W-:-:S04]  /*01f0*/  IADD3 R6, P1, PT, R6, 0x40, RZ ;  /* 0x0000004006067810 */ /* 0x001fc80007f3e0ff */
[----:B------:R-:W-:Y:S02]  /*0200*/  IADD3.X R7, PT, PT, RZ, R7, RZ, P1, !PT ;  /* 0x00000007ff077210 */ /* 0x000fe40000ffe4ff */
[----:B-1----:R-:W-:-:S04]  /*0210*/  IADD3 R8, P2, PT, R8, 0x20, RZ ;  /* 0x0000002008087810 */ /* 0x002fc80007f5e0ff */
[----:B------:R-:W-:-:S09]  /*0220*/  IADD3.X R9, PT, PT, RZ, R9, RZ, P2, !PT ;  /* 0x00000009ff097210 */ /* 0x000fd200017fe4ff */
.L_x_4:
[C---:B------:R-:W-:Y:S01]  /*0230*/  IMAD.WIDE R28, R2.reuse, 0x4, R8 ;  /* 0x00000004021c7825 */ /* 0x040fe200078e0208 */
[----:B------:R-:W0:Y:S04]  /*0240*/  LDC.64 R12, c[0x0][0x398] ;  /* 0x0000e600ff0c7b82 */ /* 0x000e280000000a00 */
[----:B------:R-:W0:Y:S01]  /*0250*/  LDG.E R15, desc[UR4][R28.64+-0x20] ;  /* 0xffffe0041c0f7981 */ /* 0x000e22000c1e1900 */
[----:B------:R-:W-:-:S03]  /*0260*/  IMAD.WIDE R10, R2, 0x8, R6 ;  /* 0x00000008020a7825 */ /* 0x000fc600078e0206 */
[----:B------:R-:W2:Y:S04]  /*0270*/  LDG.E R25, desc[UR4][R28.64+-0x1c] ;  /* 0xffffe4041c197981 */ /* 0x000ea8000c1e1900 */
[----:B------:R-:W3:Y:S04]  /*0280*/  LDG.E.64 R16, desc[UR4][R10.64+-0x40] ;  /* 0xffffc0040a107981 */ /* 0x000ee8000c1e1b00 */
[----:B------:R-:W4:Y:S04]  /*0290*/  LDG.E R19, desc[UR4][R28.64+-0x18] ;  /* 0xffffe8041c137981 */ /* 0x000f28000c1e1900 */
[----:B------:R-:W5:Y:S04]  /*02a0*/  LDG.E.64 R22, desc[UR4][R10.64+-0x38] ;  /* 0xffffc8040a167981 */ /* 0x000f68000c1e1b00 */
[----:B------:R-:W5:Y:S01]  /*02b0*/  LDG.E.64 R20, desc[UR4][R10.64+-0x30] ;  /* 0xffffd0040a147981 */ /* 0x000f62000c1e1b00 */
[----:B0-----:R-:W-:-:S06]  /*02c0*/  IMAD.WIDE R14, R15, 0x8, R12 ;  /* 0x000000080f0e7825 */ /* 0x001fcc00078e020c */
[----:B------:R-:W3:Y:S01]  /*02d0*/  LDG.E.64 R14, desc[UR4][R14.64] ;  /* 0x000000040e0e7981 */ /* 0x000ee2000c1e1b00 */
[----:B--2---:R-:W-:-:S04]  /*02e0*/  IMAD.WIDE R24, R25, 0x8, R12 ;  /* 0x0000000819187825 */ /* 0x004fc800078e020c */
[----:B----4-:R-:W-:-:S06]  /*02f0*/  IMAD.WIDE R18, R19, 0x8, R12 ;  /* 0x0000000813127825 */ /* 0x010fcc00078e020c */
[----:B------:R-:W2:Y:S01]  /*0300*/  LDG.E.64 R18, desc[UR4][R18.64] ;  /* 0x0000000412127981 */ /* 0x000ea2000c1e1b00 */
[----:B---3--:R-:W-:-:S03]  /*0310*/  DFMA R26, R16, R14, R26 ;  /* 0x0000000e101a722b */ /* 0x008fc6000000001a */
[----:B------:R-:W5:Y:S04]  /*0320*/  LDG.E.64 R14, desc[UR4][R24.64] ;  /* 0x00000004180e7981 */ /* 0x000f68000c1e1b00 */
[----:B------:R-:W3:Y:S04]  /*0330*/  LDG.E R17, desc[UR4][R28.64+-0x14] ;  /* 0xffffec041c117981 */ /* 0x000ee8000c1e1900 */
[----:B------:R-:W4:Y:S01]  /*0340*/  LDG.E R25, desc[UR4][R28.64+-0xc] ;  /* 0xfffff4041c197981 */ /* 0x000f22000c1e1900 */
[----:B-----5:R-:W-:-:S03]  /*0350*/  DFMA R22, R22, R14, R26 ;  /* 0x0000000e1616722b */ /* 0x020fc6000000001a */
[----:B------:R-:W5:Y:S01]  /*0360*/  LDG.E R15, desc[UR4][R28.64+-0x10] ;  /* 0xfffff0041c0f7981 */ /* 0x000f62000c1e1900 */
[----:B---3--:R-:W-:-:S03]  /*0370*/  IMAD.WIDE R16, R17, 0x8, R12 ;  /* 0x0000000811107825 */ /* 0x008fc600078e020c */
[----:B------:R-:W3:Y:S01]  /*0380*/  LDG.E R27, desc[UR4][R28.64+-0x8] ;  /* 0xfffff8041c1b7981 */ /* 0x000ee2000c1e1900 */
[----:B--2---:R-:W-:-:S03]  /*0390*/  DFMA R18, R20, R18, R22 ;  /* 0x000000121412722b */ /* 0x004fc60000000016 */
[----:B------:R-:W2:Y:S04]  /*03a0*/  LDG.E.64 R22, desc[UR4][R10.64+-0x28] ;  /* 0xffffd8040a167981 */ /* 0x000ea8000c1e1b00 */
[----:B------:R-:W2:Y:S01]  /*03b0*/  LDG.E.64 R16, desc[UR4][R16.64] ;  /* 0x0000000410107981 */ /* 0x000ea2000c1e1b00 */
[----:B----4-:R-:W-:-:S05]  /*03c0*/  IMAD.WIDE R24, R25, 0x8, R12 ;  /* 0x0000000819187825 */ /* 0x010fca00078e020c */
[----:B------:R-:W4:Y:S04]  /*03d0*/  LDG.E.64 R20, desc[UR4][R24.64] ;  /* 0x0000000418147981 */ /* 0x000f28000c1e1b00 */
[----:B------:R-:W4:Y:S01]  /*03e0*/  LDG.E R25, desc[UR4][R28.64+0x4] ;  /* 0x000004041c197981 */ /* 0x000f22000c1e1900 */
[----:B-----5:R-:W-:-:S06]  /*03f0*/  IMAD.WIDE R14, R15, 0x8, R12 ;  /* 0x000000080f0e7825 */ /* 0x020fcc00078e020c */
[----:B------:R-:W5:Y:S01]  /*0400*/  LDG.E.64 R14, desc[UR4][R14.64] ;  /* 0x000000040e0e7981 */ /* 0x000f62000c1e1b00 */
[----:B--2---:R-:W-:-:S03]  /*0410*/  DFMA R22, R22, R16, R18 ;  /* 0x000000101616722b */ /* 0x004fc60000000012 */
[----:B------:R-:W5:Y:S04]  /*0420*/  LDG.E.64 R18, desc[UR4][R10.64+-0x20] ;  /* 0xffffe0040a127981 */ /* 0x000f68000c1e1b00 */
[----:B------:R-:W4:Y:S01]  /*0430*/  LDG.E.64 R16, desc[UR4][R10.64+-0x18] ;  /* 0xffffe8040a107981 */ /* 0x000f22000c1e1b00 */
[----:B---3--:R-:W-:Y:S01]  /*0440*/  IMAD.WIDE R26, R27, 0x8, R12 ;  /* 0x000000081b1a7825 */ /* 0x008fe200078e020c */
[----:B-----5:R-:W-:Y:S02]  /*0450*/  DFMA R18, R18, R14, R22 ;  /* 0x0000000e1212722b */ /* 0x020fe40000000016 */
[----:B------:R-:W2:Y:S04]  /*0460*/  LDG.E R15, desc[UR4][R28.64+-0x4] ;  /* 0xfffffc041c0f7981 */ /* 0x000ea8000c1e1900 */
[----:B------:R-:W3:Y:S02]  /*0470*/  LDG.E.64 R22, desc[UR4][R10.64+-0x10] ;  /* 0xfffff0040a167981 */ /* 0x000ee4000c1e1b00 */
[----:B----4-:R-:W-:-:S02]  /*0480*/  DFMA R20, R16, R20, R18 ;  /* 0x000000141014722b */ /* 0x010fc40000000012 */
[----:B------:R-:W3:Y:S04]  /*0490*/  LDG.E.64 R16, desc[UR4][R26.64] ;  /* 0x000000041a107981 */ /* 0x000ee8000c1e1b00 */
[----:B------:R-:W4:Y:S04]  /*04a0*/  LDG.E R19, desc[UR4][R28.64] ;  /* 0x000000041c137981 */ /* 0x000f28000c1e1900 */
[----:B------:R-:W5:Y:S01]  /*04b0*/  LDG.E R27, desc[UR4][R28.64+0x8] ;  /* 0x000008041c1b7981 */ /* 0x000f62000c1e1900 */
[----:B--2---:R-:W-:Y:S01]  /*04c0*/  IMAD.WIDE R14, R15, 0x8, R12 ;  /* 0x000000080f0e7825 */ /* 0x004fe200078e020c */
[----:B---3--:R-:W-:-:S02]  /*04d0*/  DFMA R22, R22, R16, R20 ;  /* 0x000000101616722b */ /* 0x008fc40000000014 */
[----:B------:R-:W2:Y:S04]  /*04e0*/  LDG.E.64 R20, desc[UR4][R10.64+-0x8] ;  /* 0xfffff8040a147981 */ /* 0x000ea8000c1e1b00 */
[----:B------:R-:W2:Y:S01]  /*04f0*/  LDG.E.64 R16, desc[UR4][R14.64] ;  /* 0x000000040e107981 */ /* 0x000ea2000c1e1b00 */
[----:B----4-:R-:W-:-:S06]  /*0500*/  IMAD.WIDE R18, R19, 0x8, R12 ;  /* 0x0000000813127825 */ /* 0x010fcc00078e020c */
[----:B------:R-:W3:Y:S04]  /*0510*/  LDG.E.64 R18, desc[UR4][R18.64] ;  /* 0x0000000412127981 */ /* 0x000ee8000c1e1b00 */
[----:B------:R-:W3:Y:S01]  /*0520*/  LDG.E.64 R14, desc[UR4][R10.64] ;  /* 0x000000040a0e7981 */ /* 0x000ee2000c1e1b00 */
[----:B--2---:R-:W-:Y:S01]  /*0530*/  DFMA R20, R20, R16, R22 ;  /* 0x000000101414722b */ /* 0x004fe20000000016 */
[--C-:B------:R-:W-:Y:S02]  /*0540*/  IMAD.WIDE R16, R25, 0x8, R12.reuse ;  /* 0x0000000819107825 */ /* 0x100fe400078e020c */
[----:B------:R-:W2:Y:S02]  /*0550*/  LDG.E.64 R22, desc[UR4][R10.64+0x18] ;  /* 0x000018040a167981 */ /* 0x000ea4000c1e1b00 */
[----:B-----5:R-:W-:-:S02]  /*0560*/  IMAD.WIDE R26, R27, 0x8, R12 ;  /* 0x000000081b1a7825 */ /* 0x020fc400078e020c */
[----:B------:R-:W4:Y:S01]  /*0570*/  LDG.E R25, desc[UR4][R28.64+0x10] ;  /* 0x000010041c197981 */ /* 0x000f22000c1e1900 */
[----:B---3--:R-:W-:-:S03]  /*0580*/  DFMA R18, R14, R18, R20 ;  /* 0x000000120e12722b */ /* 0x008fc60000000014 */
[----:B------:R-:W3:Y:S04]  /*0590*/  LDG.E.64 R16, desc[UR4][R16.64] ;  /* 0x0000000410107981 */ /* 0x000ee8000c1e1b00 */
[----:B------:R-:W3:Y:S04]  /*05a0*/  LDG.E.64 R20, desc[UR4][R10.64+0x8] ;  /* 0x000008040a147981 */ /* 0x000ee8000c1e1b00 */
[----:B------:R-:W5:Y:S01]  /*05b0*/  LDG.E R15, desc[UR4][R28.64+0xc] ;  /* 0x00000c041c0f7981 */ /* 0x000f62000c1e1900 */
[----:B---3--:R-:W-:-:S03]  /*05c0*/  DFMA R20, R20, R16, R18 ;  /* 0x000000101414722b */ /* 0x008fc60000000012 */
[----:B------:R-:W3:Y:S01]  /*05d0*/  LDG.E.64 R18, desc[UR4][R10.64+0x10] ;  /* 0x000010040a127981 */ /* 0x000ee2000c1e1b00 */
[----:B-----5:R-:W-:-:S03]  /*05e0*/  IMAD.WIDE R14, R15, 0x8, R12 ;  /* 0x000000080f0e7825 */ /* 0x020fc600078e020c */
[----:B------:R-:W3:Y:S04]  /*05f0*/  LDG.E.64 R16, desc[UR4][R26.64] ;  /* 0x000000041a107981 */ /* 0x000ee8000c1e1b00 */
[----:B------:R-:W2:Y:S04]  /*0600*/  LDG.E.64 R14, desc[UR4][R14.64] ;  /* 0x000000040e0e7981 */ /* 0x000ea8000c1e1b00 */
[----:B------:R-:W5:Y:S01]  /*0610*/  LDG.E R27, desc[UR4][R28.64+0x18] ;  /* 0x000018041c1b7981 */ /* 0x000f62000c1e1900 */
[----:B---3--:R-:W-:-:S03]  /*0620*/  DFMA R18, R18, R16, R20 ;  /* 0x000000101212722b */ /* 0x008fc60000000014 */
[----:B------:R-:W3:Y:S01]  /*0630*/  LDG.E R21, desc[UR4][R28.64+0x14] ;  /* 0x000014041c157981 */ /* 0x000ee2000c1e1900 */
[----:B----4-:R-:W-:-:S03]  /*0640*/  IMAD.WIDE R16, R25, 0x8, R12 ;  /* 0x0000000819107825 */ /* 0x010fc600078e020c */
[----:B------:R-:W4:Y:S01]  /*0650*/  LDG.E R25, desc[UR4][R28.64+0x1c] ;  /* 0x00001c041c197981 */ /* 0x000f22000c1e1900 */
[----:B--2---:R-:W-:-:S03]  /*0660*/  DFMA R22, R22, R14, R18 ;  /* 0x0000000e1616722b */ /* 0x004fc60000000012 */
[----:B------:R-:W2:Y:S04]  /*0670*/  LDG.E.64 R14, desc[UR4][R10.64+0x20] ;  /* 0x000020040a0e7981 */ /* 0x000ea8000c1e1b00 */
[----:B------:R-:W2:Y:S04]  /*0680*/  LDG.E.64 R16, desc[UR4][R16.64] ;  /* 0x0000000410107981 */ /* 0x000ea8000c1e1b00 */
[----:B------:R-:W4:Y:S01]  /*0690*/  LDG.E.64 R18, desc[UR4][R10.64+0x28] ;  /* 0x000028040a127981 */ /* 0x000f22000c1e1b00 */
[----:B---3--:R-:W-:-:S06]  /*06a0*/  IMAD.WIDE R20, R21, 0x8, R12 ;  /* 0x0000000815147825 */ /* 0x008fcc00078e020c */
[----:B------:R-:W3:Y:S01]  /*06b0*/  LDG.E.64 R20, desc[UR4][R20.64] ;  /* 0x0000000414147981 */ /* 0x000ee2000c1e1b00 */
[----:B--2---:R-:W-:Y:S01]  /*06c0*/  DFMA R14, R14, R16, R22 ;  /* 0x000000100e0e722b */ /* 0x004fe20000000016 */
[--C-:B-----5:R-:W-:Y:S02]  /*06d0*/  IMAD.WIDE R22, R27, 0x8, R12.reuse ;  /* 0x000000081b167825 */ /* 0x120fe400078e020c */
[----:B------:R-:W2:Y:S02]  /*06e0*/  LDG.E.64 R16, desc[UR4][R10.64+0x30] ;  /* 0x000030040a107981 */ /* 0x000ea4000c1e1b00 */
[----:B----4-:R-:W-:Y:S02]  /*06f0*/  IMAD.WIDE R12, R25, 0x8, R12 ;  /* 0x00000008190c7825 */ /* 0x010fe400078e020c */
[----:B------:R-:W4:Y:S04]  /*0700*/  LDG.E.64 R26, desc[UR4][R10.64+0x38] ;  /* 0x000038040a1a7981 */ /* 0x000f28000c1e1b00 */
[----:B------:R-:W2:Y:S04]  /*0710*/  LDG.E.64 R22, desc[UR4][R22.64] ;  /* 0x0000000416167981 */ /* 0x000ea8000c1e1b00 */
[----:B------:R-:W4:Y:S01]  /*0720*/  LDG.E.64 R12, desc[UR4][R12.64] ;  /* 0x000000040c0c7981 */ /* 0x000f22000c1e1b00 */
[----:B------:R-:W-:-:S04]  /*0730*/  IADD3 R3, PT, PT, R3, 0x10, RZ ;  /* 0x0000001003037810 */ /* 0x000fc80007ffe0ff */
[----:B------:R-:W-:Y:S02]  /*0740*/  ISETP.NE.AND P1, PT, R3, RZ, PT ;  /* 0x000000ff0300720c */ /* 0x000fe40003f25270 */
[----:B------:R-:W-:Y:S01]  /*0750*/  IADD3 R2, PT, PT, R2, 0x10, RZ ;  /* 0x0000001002027810 */ /* 0x000fe20007ffe0ff */
[----:B---3--:R-:W-:-:S08]  /*0760*/  DFMA R14, R18, R20, R14 ;  /* 0x00000014120e722b */ /* 0x008fd0000000000e */
[----:B--2---:R-:W-:-:S08]  /*0770*/  DFMA R14, R16, R22, R14 ;  /* 0x00000016100e722b */ /* 0x004fd0000000000e */
[----:B----4-:R-:W-:Y:S01]  /*0780*/  DFMA R26, R26, R12, R14 ;  /* 0x0000000c1a1a722b */ /* 0x010fe2000000000e */
[----:B------:R-:W-:Y:S10]  /*0790*/  @P1 BRA `(.L_x_4) ;  /* 0xfffffff800a41947 */ /* 0x000ff4000383ffff */
.L_x_3:
[----:B------:R-:W-:Y:S05]  /*07a0*/  BSYNC.RECONVERGENT B1 ;  /* 0x0000000000017941 */ /* 0x000fea0003800200 */
.L_x_2:
[----:B------:R-:W-:Y:S05]  /*07b0*/  @!P0 BRA `(.L_x_1) ;  /* 0x0000000400948947 */ /* 0x000fea0003800000 */
[----:B------:R-:W-:Y:S01]  /*07c0*/  ISETP.GE.U32.AND P0, PT, R5, 0x8, PT ;  /* 0x000000080500780c */ /* 0x000fe20003f06070 */
[----:B------:R-:W-:Y:S01]  /*07d0*/  BSSY.RECONVERGENT B1, `(.L_x_5) ;  /* 0x0000032000017945 */ /* 0x000fe20003800200 */
[----:B------:R-:W-:-:S04]  /*07e0*/  LOP3.LUT R3, R4, 0x7, RZ, 0xc0, !PT ;  /* 0x0000000704037812 */ /* 0x000fc800078ec0ff */
[----:B------:R-:W-:-:S07]  /*07f0*/  ISETP.NE.AND P1, PT, R3, RZ, PT ;  /* 0x000000ff0300720c */ /* 0x000fce0003f25270 */
[----:B------:R-:W-:Y:S06]  /*0800*/  @!P0 BRA `(.L_x_6) ;  /* 0x0000000000b88947 */ /* 0x000fec0003800000 */
[----:B------:R-:W0:Y:S08]  /*0810*/  LDC.64 R28, c[0x0][0x390] ;  /* 0x0000e400ff1c7b82 */ /* 0x000e300000000a00 */
[----:B------:R-:W1:Y:S08]  /*0820*/  LDC.64 R6, c[0x0][0x380] ;  /* 0x0000e000ff067b82 */ /* 0x000e700000000a00 */
[----:B------:R-:W2:Y:S01]  /*0830*/  LDC.64 R8, c[0x0][0x398] ;  /* 0x0000e600ff087b82 */ /* 0x000ea20000000a00 */
[----:B0-----:R-:W-:-:S05]  /*0840*/  IMAD.WIDE R28, R2, 0x4, R28 ;  /* 0x00000004021c7825 */ /* 0x001fca00078e021c */
[----:B------:R-:W2:Y:S04]  /*0850*/  LDG.E R25, desc[UR4][R28.64] ;  /* 0x000000041c197981 */ /* 0x000ea8000c1e1900 */
[----:B------:R-:W3:Y:S01]  /*0860*/  LDG.E R23, desc[UR4][R28.64+0x4] ;  /* 0x000004041c177981 */ /* 0x000ee2000c1e1900 */
[----:B-1----:R-:W-:-:S03]  /*0870*/  IMAD.WIDE R6, R2, 0x8, R6 ;  /* 0x0000000802067825 */ /* 0x002fc600078e0206 */
[----:B------:R-:W4:Y:S04]  /*0880*/  LDG.E R21, desc[UR4][R28.64+0x8] ;  /* 0x000008041c157981 */ /* 0x000f28000c1e1900 */
[----:B------:R-:W5:Y:S04]  /*0890*/  LDG.E.64 R16, desc[UR4][R6.64] ;  /* 0x0000000406107981 */ /* 0x000f68000c1e1b00 */
[----:B------:R-:W5:Y:S04]  /*08a0*/  LDG.E R11, desc[UR4][R28.64+0xc] ;  /* 0x00000c041c0b7981 */ /* 0x000f68000c1e1900 */
[----:B------:R-:W5:Y:S04]  /*08b0*/  LDG.E.64 R12, desc[UR4][R6.64+0x8] ;  /* 0x00000804060c7981 */ /* 0x000f68000c1e1b00 */
[----:B------:R-:W5:Y:S04]  /*08c0*/  LDG.E R15, desc[UR4][R28.64+0x10] ;  /* 0x000010041c0f7981 */ /* 0x000f68000c1e1900 */
[----:B------:R-:W5:Y:S01]  /*08d0*/  LDG.E R5, desc[UR4][R28.64+0x1c] ;  /* 0x00001c041c057981 */ /* 0x000f62000c1e1900 */
[----:B--2---:R-:W-:-:S05]  /*08e0*/  IMAD.WIDE R24, R25, 0x8, R8 ;  /* 0x0000000819187825 */ /* 0x004fca00078e0208 */
[----:B------:R-:W2:Y:S01]  /*08f0*/  LDG.E.64 R18, desc[UR4][R24.64] ;  /* 0x0000000418127981 */ /* 0x000ea2000c1e1b00 */
[----:B---3--:R-:W-:-:S06]  /*0900*/  IMAD.WIDE R22, R23, 0x8, R8 ;  /* 0x0000000817167825 */ /* 0x008fcc00078e0208 */
[----:B------:R-:W3:Y:S01]  /*0910*/  LDG.E.64 R22, desc[UR4][R22.64] ;  /* 0x0000000416167981 */ /* 0x000ee2000c1e1b00 */
[----:B----4-:R-:W-:-:S03]  /*0920*/  IMAD.WIDE R20, R21, 0x8, R8 ;  /* 0x0000000815147825 */ /* 0x010fc600078e0208 */
[----:B------:R-:W4:Y:S04]  /*0930*/  LDG.E R25, desc[UR4][R28.64+0x18] ;  /* 0x000018041c197981 */ /* 0x000f28000c1e1900 */
[----:B------:R-:W4:Y:S01]  /*0940*/  LDG.E.64 R20, desc[UR4][R20.64] ;  /* 0x0000000414147981 */ /* 0x000f22000c1e1b00 */
[----:B-----5:R-:W-:-:S06]  /*0950*/  IMAD.WIDE R10, R11, 0x8, R8 ;  /* 0x000000080b0a7825 */ /* 0x020fcc00078e0208 */
[----:B------:R-:W5:Y:S01]  /*0960*/  LDG.E.64 R10, desc[UR4][R10.64] ;  /* 0x000000040a0a7981 */ /* 0x000f62000c1e1b00 */
[----:B--2---:R-:W-:-:S03]  /*0970*/  DFMA R16, R16, R18, R26 ;  /* 0x000000121010722b */ /* 0x004fc6000000001a */
[----:B------:R-:W2:Y:S04]  /*0980*/  LDG.E.64 R18, desc[UR4][R6.64+0x10] ;  /* 0x0000100406127981 */ /* 0x000ea8000c1e1b00 */
[----:B------:R-:W5:Y:S01]  /*0990*/  LDG.E R27, desc[UR4][R28.64+0x14] ;  /* 0x000014041c1b7981 */ /* 0x000f62000c1e1900 */
[----:B---3--:R-:W-:-:S03]  /*09a0*/  DFMA R22, R12, R22, R16 ;  /* 0x000000160c16722b */ /* 0x008fc60000000010 */
[----:B------:R-:W3:Y:S01]  /*09b0*/  LDG.E.64 R12, desc[UR4][R6.64+0x18] ;  /* 0x00001804060c7981 */ /* 0x000ee2000c1e1b00 */
[----:B------:R-:W-:-:S03]  /*09c0*/  IMAD.WIDE R14, R15, 0x8, R8 ;  /* 0x000000080f0e7825 */ /* 0x000fc600078e0208 */
[----:B------:R-:W3:Y:S04]  /*09d0*/  LDG.E.64 R16, desc[UR4][R6.64+0x20] ;  /* 0x0000200406107981 */ /* 0x000ee8000c1e1b00 */
[----:B------:R-:W3:Y:S01]  /*09e0*/  LDG.E.64 R14, desc[UR4][R14.64] ;  /* 0x000000040e0e7981 */ /* 0x000ee2000c1e1b00 */
[----:B----4-:R-:W-:-:S06]  /*09f0*/  IMAD.WIDE R24, R25, 0x8, R8 ;  /* 0x0000000819187825 */ /* 0x010fcc00078e0208 */
[----:B------:R-:W4:Y:S01]  /*0a00*/  LDG.E.64 R24, desc[UR4][R24.64] ;  /* 0x0000000418187981 */ /* 0x000f22000c1e1b00 */
[----:B--2---:R-:W-:-:S03]  /*0a10*/  DFMA R18, R18, R20, R22 ;  /* 0x000000141212722b */ /* 0x004fc60000000016 */
[----:B------:R-:W2:Y:S01]  /*0a20*/  LDG.E.64 R20, desc[UR4][R6.64+0x28] ;  /* 0x0000280406147981 */ /* 0x000ea2000c1e1b00 */
[----:B-----5:R-:W-:-:S03]  /*0a30*/  IMAD.WIDE R22, R27, 0x8, R8 ;  /* 0x000000081b167825 */ /* 0x020fc600078e0208 */
[----:B------:R-:W5:Y:S04]  /*0a40*/  LDG.E.64 R26, desc[UR4][R6.64+0x38] ;  /* 0x00003804061a7981 */ /* 0x000f68000c1e1b00 */
[----:B------:R-:W2:Y:S01]  /*0a50*/  LDG.E.64 R22, desc[UR4][R22.64] ;  /* 0x0000000416167981 */ /* 0x000ea2000c1e1b00 */
[----:B---3--:R-:W-:Y:S01]  /*0a60*/  DFMA R12, R12, R10, R18 ;  /* 0x0000000a0c0c722b */ /* 0x008fe20000000012 */
[----:B------:R-:W-:Y:S02]  /*0a70*/  IMAD.WIDE R8, R5, 0x8, R8 ;  /* 0x0000000805087825 */ /* 0x000fe400078e0208 */
[----:B------:R-:W4:Y:S04]  /*0a80*/  LDG.E.64 R10, desc[UR4][R6.64+0x30] ;  /* 0x00003004060a7981 */ /* 0x000f28000c1e1b00 */
[----:B------:R-:W5:Y:S01]  /*0a90*/  LDG.E.64 R8, desc[UR4][R8.64] ;  /* 0x0000000408087981 */ /* 0x000f62000c1e1b00 */
[----:B------:R-:W-:Y:S01]  /*0aa0*/  DFMA R12, R16, R14, R12 ;  /* 0x0000000e100c722b */ /* 0x000fe2000000000c */
[----:B------:R-:W-:-:S07]  /*0ab0*/  IADD3 R2, PT, PT, R2, 0x8, RZ ;  /* 0x0000000802027810 */ /* 0x000fce0007ffe0ff */
[----:B--2---:R-:W-:-:S08]  /*0ac0*/  DFMA R12, R20, R22, R12 ;  /* 0x00000016140c722b */ /* 0x004fd0000000000c */
[----:B----4-:R-:W-:-:S08]  /*0ad0*/  DFMA R10, R10, R24, R12 ;  /* 0x000000180a0a722b */ /* 0x010fd0000000000c */
[----:B-----5:R-:W-:-:S11]  /*0ae0*/  DFMA R26, R26, R8, R10 ;  /* 0x000000081a1a722b */ /* 0x020fd6000000000a */
.L_x_6:
[----:B------:R-:W-:Y:S05]  /*0af0*/  BSYNC.RECONVERGENT B1 ;  /* 0x0000000000017941 */ /* 0x000fea0003800200 */
.L_x_5:
        /* <DEDUP_REMOVED lines=10> */
[----:B------:R-:W1:Y:S04]  /*0ba0*/  LDG.E R15, desc[UR4][R4.64] ;  /* 0x00000004040f7981 */ /* 0x000e68000c1e1900 */
[----:B------:R-:W3:Y:S04]  /*0bb0*/  LDG.E R11, desc[UR4][R4.64+0x4] ;  /* 0x00000404040b7981 */ /* 0x000ee8000c1e1900 */
[----:B------:R-:W4:Y:S04]  /*0bc0*/  LDG.E R7, desc[UR4][R4.64+0x8] ;  /* 0x0000080404077981 */ /* 0x000f28000c1e1900 */
[----:B------:R-:W5:Y:S01]  /*0bd0*/  LDG.E R3, desc[UR4][R4.64+0xc] ;  /* 0x00000c0404037981 */ /* 0x000f62000c1e1900 */
[----:B--2---:R-:W-:-:S05]  /*0be0*/  IMAD.WIDE R20, R2, 0x8, R20 ;  /* 0x0000000802147825 */ /* 0x004fca00078e0214 */
[----:B------:R-:W2:Y:S04]  /*0bf0*/  LDG.E.64 R12, desc[UR4][R20.64] ;  /* 0x00000004140c7981 */ /* 0x000ea8000c1e1b00 */
[----:B------:R-:W2:Y:S04]  /*0c00*/  LDG.E.64 R8, desc[UR4][R20.64+0x8] ;  /* 0x0000080414087981 */ /* 0x000ea8000c1e1b00 */
[----:B------:R-:W2:Y:S01]  /*0c10*/  LDG.E.64 R4, desc[UR4][R20.64+0x10] ;  /* 0x0000100414047981 */ /* 0x000ea2000c1e1b00 */
[----:B-1----:R-:W-:-:S04]  /*0c20*/  IMAD.WIDE R14, R15, 0x8, R18 ;  /* 0x000000080f0e7825 */ /* 0x002fc800078e0212 */
[--C-:B---3--:R-:W-:Y:S02]  /*0c30*/  IMAD.WIDE R10, R11, 0x8, R18.reuse ;  /* 0x000000080b0a7825 */ /* 0x108fe400078e0212 */
[----:B------:R-:W2:Y:S02]  /*0c40*/  LDG.E.64 R14, desc[UR4][R14.64] ;  /* 0x000000040e0e7981 */ /* 0x000ea4000c1e1b00 */
[--C-:B----4-:R-:W-:Y:S02]  /*0c50*/  IMAD.WIDE R6, R7, 0x8, R18.reuse ;  /* 0x0000000807067825 */ /* 0x110fe400078e0212 */
[----:B------:R-:W3:Y:S02]  /*0c60*/  LDG.E.64 R10, desc[UR4][R10.64] ;  /* 0x000000040a0a7981 */ /* 0x000ee4000c1e1b00 */
[----:B-----5:R-:W-:Y:S02]  /*0c70*/  IMAD.WIDE R22, R3, 0x8, R18 ;  /* 0x0000000803167825 */ /* 0x020fe400078e0212 */
[----:B------:R-:W4:Y:S04]  /*0c80*/  LDG.E.64 R6, desc[UR4][R6.64] ;  /* 0x0000000406067981 */ /* 0x000f28000c1e1b00 */
[----:B------:R-:W5:Y:S04]  /*0c90*/  LDG.E.64 R18, desc[UR4][R20.64+0x18] ;  /* 0x0000180414127981 */ /* 0x000f68000c1e1b00 */
[----:B------:R-:W5:Y:S01]  /*0ca0*/  LDG.E.64 R22, desc[UR4][R22.64] ;  /* 0x0000000416167981 */ /* 0x000f62000c1e1b00 */
[----:B------:R-:W-:Y:S01]  /*0cb0*/  IADD3 R2, PT, PT, R2, 0x4, RZ ;  /* 0x0000000402027810 */ /* 0x000fe20007ffe0ff */
[----:B--2---:R-:W-:-:S08]  /*0cc0*/  DFMA R12, R12, R14, R26 ;  /* 0x0000000e0c0c722b */ /* 0x004fd0000000001a */
[----:B---3--:R-:W-:-:S08]  /*0cd0*/  DFMA R8, R8, R10, R12 ;  /* 0x0000000a0808722b */ /* 0x008fd0000000000c */
[----:B----4-:R-:W-:-:S08]  /*0ce0*/  DFMA R4, R4, R6, R8 ;  /* 0x000000060404722b */ /* 0x010fd00000000008 */
[----:B-----5:R-:W-:-:S11]  /*0cf0*/  DFMA R26, R18, R22, R4 ;  /* 0x00000016121a722b */ /* 0x020fd60000000004 */
.L_x_8:
[----:B------:R-:W-:Y:S05]  /*0d00*/  BSYNC.RECONVERGENT B1 ;  /* 0x0000000000017941 */ /* 0x000fea0003800200 */
.L_x_7:
[----:B------:R-:W-:Y:S05]  /*0d10*/  @!P1 BRA `(.L_x_1) ;  /* 0x00000000003c9947 */ /* 0x000fea0003800000 */
[----:B------:R-:W0:Y:S01]  /*0d20*/  LDC.64 R12, c[0x0][0x380] ;  /* 0x0000e000ff0c7b82 */ /* 0x000e220000000a00 */
[----:B------:R-:W-:-:S07]  /*0d30*/  IADD3 R16, PT, PT, -R16, RZ, RZ ;  /* 0x000000ff10107210 */ /* 0x000fce0007ffe1ff */
[----:B------:R-:W1:Y:S08]  /*0d40*/  LDC.64 R10, c[0x0][0x390] ;  /* 0x0000e400ff0a7b82 */ /* 0x000e700000000a00 */
[----:B------:R-:W2:Y:S02]  /*0d50*/  LDC.64 R14, c[0x0][0x398] ;  /* 0x0000e600ff0e7b82 */ /* 0x000ea40000000a00 */
.L_x_9:
[----:B-1----:R-:W-:-:S06]  /*0d60*/  IMAD.WIDE R4, R2, 0x4, R10 ;  /* 0x0000000402047825 */ /* 0x002fcc00078e020a */
[----:B------:R-:W2:Y:S01]  /*0d70*/  LDG.E R5, desc[UR4][R4.64] ;  /* 0x0000000404057981 */ /* 0x000ea2000c1e1900 */
[----:B0-----:R-:W-:-:S06]  /*0d80*/  IMAD.WIDE R6, R2, 0x8, R12 ;  /* 0x0000000802067825 */ /* 0x001fcc00078e020c */
[----:B------:R-:W3:Y:S01]  /*0d90*/  LDG.E.64 R6, desc[UR4][R6.64] ;  /* 0x0000000406067981 */ /* 0x000ee2000c1e1b00 */
[----:B------:R-:W-:Y:S01]  /*0da0*/  IADD3 R16, PT, PT, R16, 0x1, RZ ;  /* 0x0000000110107810 */ /* 0x000fe20007ffe0ff */
[----:B--2---:R-:W-:-:S06]  /*0db0*/  IMAD.WIDE R8, R5, 0x8, R14 ;  /* 0x0000000805087825 */ /* 0x004fcc00078e020e */
[----:B------:R-:W3:Y:S01]  /*0dc0*/  LDG.E.64 R8, desc[UR4][R8.64] ;  /* 0x0000000408087981 */ /* 0x000ee2000c1e1b00 */
[----:B------:R-:W-:Y:S02]  /*0dd0*/  ISETP.NE.AND P0, PT, R16, RZ, PT ;  /* 0x000000ff1000720c */ /* 0x000fe40003f05270 */
[----:B------:R-:W-:Y:S01]  /*0de0*/  IADD3 R2, PT, PT, R2, 0x1, RZ ;  /* 0x0000000102027810 */ /* 0x000fe20007ffe0ff */
[----:B---3--:R-:W-:-:S10]  /*0df0*/  DFMA R26, R6, R8, R26 ;  /* 0x00000008061a722b */ /* 0x008fd4000000001a */
[----:B------:R-:W-:Y:S05]  /*0e00*/  @P0 BRA `(.L_x_9) ;  /* 0xfffffffc00d40947 */ /* 0x000fea000383ffff */
.L_x_1:
[----:B------:R-:W-:Y:S05]  /*0e10*/  BSYNC.RECONVERGENT B0 ;  /* 0x0000000000007941 */ /* 0x000fea0003800200 */
.L_x_0:
[----:B------:R-:W0:Y:S02]  /*0e20*/  LDC.64 R2, c[0x0][0x3a0] ;  /* 0x0000e800ff027b82 */ /* 0x000e240000000a00 */
[----:B0-----:R-:W-:-:S05]  /*0e30*/  IMAD.WIDE R2, R0, 0x8, R2 ;  /* 0x0000000800027825 */ /* 0x001fca00078e0202 */
[----:B------:R-:W-:Y:S01]  /*0e40*/  STG.E.64 desc[UR4][R2.64], R26 ;  /* 0x0000001a02007986 */ /* 0x000fe2000c101b04 */
[----:B------:R-:W-:Y:S05]  /*0e50*/  EXIT ;  /* 0x000000000000794d */ /* 0x000fea0003800000 */
.L_x_10:
[----:B------:R-:W-:-:S00]  /*0e60*/  BRA `(.L_x_10) ;  /* 0xfffffffc00fc7947 */ /* 0x000fc0000383ffff */
[----:B------:R-:W-:-:S00]  /*0e70*/  NOP ;  /* 0x0000000000007918 */ /* 0x000fc00000000000 */
        /* <DEDUP_REMOVED lines=8> */
.L_x_11:


//--------------------- .nv.shared.reserved.0     --------------------------
	.section	.nv.shared.reserved.0,"aw",@nobits
	.weak		__nv_reservedSMEM_offset_0_alias
	.size		__nv_reservedSMEM_offset_0_alias, 0, 64
	.other		__nv_reservedSMEM_offset_0_alias,@"STO_CUDA_RESERVED_SHARED STV_DEFAULT"
__nv_reservedSMEM_offset_0_alias:
	.zero		0
	.zero		64


//--------------------- .nv.constant0._Z4spmvPKdPKiS2_S0_Pdi --------------------------
	.section	.nv.constant0._Z4spmvPKdPKiS2_S0_Pdi,"a",@progbits
	.sectionflags	@""
	.align	4
.nv.constant0._Z4spmvPKdPKiS2_S0_Pdi:
	.zero		940


//--------------------- SYMBOLS --------------------------

	.type		.nv.reservedSmem.offset0,@object
	.size		.nv.reservedSmem.offset0,0x4
